	.headerflags	@"EF_CUDA_TEXMODE_UNIFIED EF_CUDA_64BIT_ADDRESS EF_CUDA_ACCELERATORS EF_CUDA_SM90 EF_CUDA_VIRTUAL_SM(EF_CUDA_SM90)"
	.elftype	@"ET_EXEC"


//--------------------- .nv.info                  --------------------------
	.section	.nv.info,"",@"SHT_CUDA_INFO"
	.align	4


	//----- nvinfo : EIATTR_REGCOUNT
	.align		4
        /*0000*/ 	.byte	0x04, 0x2f
        /*0002*/ 	.short	(.L_3 - .L_2)
	.align		4
.L_2:
        /*0004*/ 	.word	index@(triton_poi_fused_cat_38)
        /*0008*/ 	.word	0x0000001a


	//----- nvinfo : EIATTR_MIN_STACK_SIZE
	.align		4
.L_3:
        /*000c*/ 	.byte	0x04, 0x12
        /*000e*/ 	.short	(.L_5 - .L_4)
	.align		4
.L_4:
        /*0010*/ 	.word	index@(triton_poi_fused_cat_38)
        /*0014*/ 	.word	0x00000000


	//----- nvinfo : EIATTR_FRAME_SIZE
	.align		4
.L_5:
        /*0018*/ 	.byte	0x04, 0x11
        /*001a*/ 	.short	(.L_7 - .L_6)
	.align		4
.L_6:
        /*001c*/ 	.word	index@(triton_poi_fused_cat_38)
        /*0020*/ 	.word	0x00000000


	//----- nvinfo : EIATTR_MIN_STACK_SIZE
	.align		4
.L_7:
        /*0024*/ 	.byte	0x04, 0x12
        /*0026*/ 	.short	(.L_9 - .L_8)
	.align		4
.L_8:
        /*0028*/ 	.word	index@(triton_poi_fused_cat_38)
        /*002c*/ 	.word	0x00000000
.L_9:


//--------------------- .nv.info.triton_poi_fused_cat_38 --------------------------
	.section	.nv.info.triton_poi_fused_cat_38,"",@"SHT_CUDA_INFO"
	.sectionflags	@""
	.align	4


	//----- nvinfo : EIATTR_CUDA_API_VERSION
	.align		4
        /*0000*/ 	.byte	0x04, 0x37
        /*0002*/ 	.short	(.L_11 - .L_10)
.L_10:
        /*0004*/ 	.word	0x0000007c


	//----- nvinfo : EIATTR_KPARAM_INFO
	.align		4
.L_11:
        /*0008*/ 	.byte	0x04, 0x17
        /*000a*/ 	.short	(.L_13 - .L_12)
.L_12:
        /*000c*/ 	.word	0x00000000
        /*0010*/ 	.short	0x0007
        /*0012*/ 	.short	0x0038
        /*0014*/ 	.byte	0x00, 0xf0, 0x11, 0x00


	//----- nvinfo : EIATTR_KPARAM_INFO
	.align		4
.L_13:
        /*0018*/ 	.byte	0x04, 0x17
        /*001a*/ 	.short	(.L_15 - .L_14)
.L_14:
        /*001c*/ 	.word	0x00000000
        /*0020*/ 	.short	0x0006
        /*0022*/ 	.short	0x0030
        /*0024*/ 	.byte	0x00, 0xf4, 0x21, 0x00


	//----- nvinfo : EIATTR_KPARAM_INFO
	.align		4
.L_15:
        /*0028*/ 	.byte	0x04, 0x17
        /*002a*/ 	.short	(.L_17 - .L_16)
.L_16:
        /*002c*/ 	.word	0x00000000
        /*0030*/ 	.short	0x0005
        /*0032*/ 	.short	0x0028
        /*0034*/ 	.byte	0x00, 0xf4, 0x21, 0x00


	//----- nvinfo : EIATTR_KPARAM_INFO
	.align		4
.L_17:
        /*0038*/ 	.byte	0x04, 0x17
        /*003a*/ 	.short	(.L_19 - .L_18)
.L_18:
        /*003c*/ 	.word	0x00000000
        /*0040*/ 	.short	0x0004
        /*0042*/ 	.short	0x0020
        /*0044*/ 	.byte	0x00, 0xf4, 0x21, 0x00


	//----- nvinfo : EIATTR_KPARAM_INFO
	.align		4
.L_19:
        /*0048*/ 	.byte	0x04, 0x17
        /*004a*/ 	.short	(.L_21 - .L_20)
.L_20:
        /*004c*/ 	.word	0x00000000
        /*0050*/ 	.short	0x0003
        /*0052*/ 	.short	0x0018
        /*0054*/ 	.byte	0x00, 0xf4, 0x21, 0x00


	//----- nvinfo : EIATTR_KPARAM_INFO
	.align		4
.L_21:
        /*0058*/ 	.byte	0x04, 0x17
        /*005a*/ 	.short	(.L_23 - .L_22)
.L_22:
        /*005c*/ 	.word	0x00000000
        /*0060*/ 	.short	0x0002
        /*0062*/ 	.short	0x0010
        /*0064*/ 	.byte	0x00, 0xf4, 0x21, 0x00


	//----- nvinfo : EIATTR_KPARAM_INFO
	.align		4
.L_23:
        /*0068*/ 	.byte	0x04, 0x17
        /*006a*/ 	.short	(.L_25 - .L_24)
.L_24:
        /*006c*/ 	.word	0x00000000
        /*0070*/ 	.short	0x0001
        /*0072*/ 	.short	0x0008
        /*0074*/ 	.byte	0x00, 0xf4, 0x21, 0x00


	//----- nvinfo : EIATTR_KPARAM_INFO
	.align		4
.L_25:
        /*0078*/ 	.byte	0x04, 0x17
        /*007a*/ 	.short	(.L_27 - .L_26)
.L_26:
        /*007c*/ 	.word	0x00000000
        /*0080*/ 	.short	0x0000
        /*0082*/ 	.short	0x0000
        /*0084*/ 	.byte	0x00, 0xf4, 0x21, 0x00


	//----- nvinfo : EIATTR_SPARSE_MMA_MASK
	.align		4
.L_27:
        /*0088*/ 	.byte	0x03, 0x50
        /*008a*/ 	.short	0x0000


	//----- nvinfo : EIATTR_MAXREG_COUNT
	.align		4
        /*008c*/ 	.byte	0x03, 0x1b
        /*008e*/ 	.short	0x00ff


	//----- nvinfo : EIATTR_EXIT_INSTR_OFFSETS
	.align		4
        /*0090*/ 	.byte	0x04, 0x1c
        /*0092*/ 	.short	(.L_29 - .L_28)


	//   ....[0]....
.L_28:
        /*0094*/ 	.word	0x00000660


	//----- nvinfo : EIATTR_REQNTID
	.align		4
.L_29:
        /*0098*/ 	.byte	0x04, 0x10
        /*009a*/ 	.short	(.L_31 - .L_30)
.L_30:
        /*009c*/ 	.word	0x00000100
        /*00a0*/ 	.word	0x00000001
        /*00a4*/ 	.word	0x00000001


	//----- nvinfo : EIATTR_CBANK_PARAM_SIZE
	.align		4
.L_31:
        /*00a8*/ 	.byte	0x03, 0x19
        /*00aa*/ 	.short	0x003c


	//----- nvinfo : EIATTR_PARAM_CBANK
	.align		4
        /*00ac*/ 	.byte	0x04, 0x0a
        /*00ae*/ 	.short	(.L_33 - .L_32)
	.align		4
.L_32:
        /*00b0*/ 	.word	index@(.nv.constant0.triton_poi_fused_cat_38)
        /*00b4*/ 	.short	0x0210
        /*00b6*/ 	.short	0x003c


	//----- nvinfo : EIATTR_SW_WAR
	.align		4
.L_33:
        /*00b8*/ 	.byte	0x04, 0x36
        /*00ba*/ 	.short	(.L_35 - .L_34)
.L_34:
        /*00bc*/ 	.word	0x00000008
.L_35:


//--------------------- .nv.callgraph             --------------------------
	.section	.nv.callgraph,"",@"SHT_CUDA_CALLGRAPH"
	.align	4
	.sectionentsize	8
	.align		4
        /*0000*/ 	.word	0x00000000
	.align		4
        /*0004*/ 	.word	0xffffffff
	.align		4
        /*0008*/ 	.word	0x00000000
	.align		4
        /*000c*/ 	.word	0xfffffffe
	.align		4
        /*0010*/ 	.word	0x00000000
	.align		4
        /*0014*/ 	.word	0xfffffffd
	.align		4
        /*0018*/ 	.word	0x00000000
	.align		4
        /*001c*/ 	.word	0xfffffffc


//--------------------- .nv.constant4             --------------------------
	.section	.nv.constant4,"a",@progbits
	.align	8
	.align		8
.nv.constant4:
        /*0000*/ 	.dword	_$_str
	.align		8
        /*0008*/ 	.dword	_$_str_$_2


//--------------------- .text.triton_poi_fused_cat_38 --------------------------
	.section	.text.triton_poi_fused_cat_38,"ax",@progbits
	.align	128
        .global         triton_poi_fused_cat_38
        .type           triton_poi_fused_cat_38,@function
        .size           triton_poi_fused_cat_38,(.L_x_1 - triton_poi_fused_cat_38)
        .other          triton_poi_fused_cat_38,@"STO_CUDA_ENTRY STV_DEFAULT"
triton_poi_fused_cat_38:
.text.triton_poi_fused_cat_38:
[----:B------:R-:W-:Y:S01]  /*0000*/  LDC R1, c[0x0][0x28] ;  /* 0x00000a00ff017b82 */ /* 0x000fe20000000800 */
[----:B------:R-:W1:Y:S01]  /*0010*/  S2R R0, SR_TID.X ;  /* 0x0000000000007919 */ /* 0x000e620000002100 */
[----:B------:R-:W-:Y:S01]  /*0020*/  IMAD.MOV.U32 R11, RZ, RZ, RZ ;  /* 0x000000ffff0b7224 */ /* 0x000fe200078e00ff */
[----:B------:R-:W-:-:S05]  /*0030*/  ULDC.64 UR4, c[0x0][0x208] ;  /* 0x0000820000047ab9 */ /* 0x000fca0000000a00 */
[----:B------:R-:W2:Y:S01]  /*0040*/  LDC.64 R16, c[0x0][0x218] ;  /* 0x00008600ff107b82 */ /* 0x000ea20000000a00 */
[----:B------:R-:W3:Y:S07]  /*0050*/  S2R R3, SR_CTAID.X ;  /* 0x0000000000037919 */ /* 0x000eee0000002500 */
[----:B------:R-:W4:Y:S08]  /*0060*/  LDC.64 R18, c[0x0][0x220] ;  /* 0x00008800ff127b82 */ /* 0x000f300000000a00 */
[----:B------:R-:W5:Y:S08]  /*0070*/  LDC.64 R8, c[0x0][0x230] ;  /* 0x00008c00ff087b82 */ /* 0x000f700000000a00 */
[----:B------:R-:W2:Y:S01]  /*0080*/  LDC.64 R6, c[0x0][0x238] ;  /* 0x00008e00ff067b82 */ /* 0x000ea20000000a00 */
[----:B-1----:R-:W-:-:S05]  /*0090*/  IMAD.SHL.U32 R0, R0, 0x2, RZ ;  /* 0x0000000200007824 */ /* 0x002fca00078e00ff */
[----:B------:R-:W-:-:S05]  /*00a0*/  LOP3.LUT R0, R0, 0x1fe, RZ, 0xc0, !PT ;  /* 0x000001fe00007812 */ /* 0x000fca00078ec0ff */
[----:B---3--:R-:W-:Y:S02]  /*00b0*/  IMAD R10, R3, 0x200, R0 ;  /* 0x00000200030a7824 */ /* 0x008fe400078e0200 */
[----:B------:R-:W1:Y:S03]  /*00c0*/  LDC.64 R2, c[0x0][0x228] ;  /* 0x00008a00ff027b82 */ /* 0x000e660000000a00 */
[----:B------:R-:W-:-:S04]  /*00d0*/  SHF.R.S32.HI R5, RZ, 0x1f, R10 ;  /* 0x0000001fff057819 */ /* 0x000fc8000001140a */
[----:B------:R-:W-:-:S04]  /*00e0*/  LEA.HI R4, R5, R10, RZ, 0xc ;  /* 0x0000000a05047211 */ /* 0x000fc800078f60ff */
[----:B------:R-:W-:-:S04]  /*00f0*/  SHF.R.S32.HI R15, RZ, 0xc, R4 ;  /* 0x0000000cff0f7819 */ /* 0x000fc80000011404 */
[----:B------:R-:W-:-:S04]  /*0100*/  LEA.HI R0, R15, R15, RZ, 0x7 ;  /* 0x0000000f0f007211 */ /* 0x000fc800078f38ff */
[----:B------:R-:W-:-:S05]  /*0110*/  LOP3.LUT R0, R0, 0xffffff80, RZ, 0xc0, !PT ;  /* 0xffffff8000007812 */ /* 0x000fca00078ec0ff */
[----:B------:R-:W-:Y:S02]  /*0120*/  IMAD.IADD R15, R15, 0x1, -R0 ;  /* 0x000000010f0f7824 */ /* 0x000fe400078e0a00 */
[----:B------:R-:W-:Y:S02]  /*0130*/  IMAD.MOV.U32 R0, RZ, RZ, RZ ;  /* 0x000000ffff007224 */ /* 0x000fe400078e00ff */
[C---:B-1----:R-:W-:Y:S01]  /*0140*/  IMAD.WIDE R2, R15.reuse, 0x4, R2 ;  /* 0x000000040f027825 */ /* 0x042fe200078e0202 */
[----:B------:R-:W-:-:S13]  /*0150*/  ISETP.GT.AND P1, PT, R15, 0x3f, PT ;  /* 0x0000003f0f00780c */ /* 0x000fda0003f24270 */
[----:B------:R-:W3:Y:S04]  /*0160*/  @P1 LDG.E.EL R0, desc[UR4][R2.64+-0x100] ;  /* 0xffff000402001981 */ /* 0x000ee8000c2e1900 */
[----:B------:R1:W3:Y:S01]  /*0170*/  @P1 LDG.E.EL R11, desc[UR4][R2.64+-0x100] ;  /* 0xffff0004020b1981 */ /* 0x0002e2000c2e1900 */
[----:B------:R-:W-:Y:S01]  /*0180*/  LEA.HI R20, R5, R10, RZ, 0x13 ;  /* 0x0000000a05147211 */ /* 0x000fe200078f98ff */
[----:B------:R-:W-:Y:S01]  /*0190*/  IMAD.MOV.U32 R12, RZ, RZ, RZ ;  /* 0x000000ffff0c7224 */ /* 0x000fe200078e00ff */
[----:B------:R-:W-:Y:S01]  /*01a0*/  LOP3.LUT R5, R4, 0xfffff000, RZ, 0xc0, !PT ;  /* 0xfffff00004057812 */ /* 0x000fe200078ec0ff */
[----:B------:R-:W-:Y:S01]  /*01b0*/  IMAD.MOV.U32 R14, RZ, RZ, RZ ;  /* 0x000000ffff0e7224 */ /* 0x000fe200078e00ff */
[----:B------:R-:W-:Y:S01]  /*01c0*/  SHF.R.S32.HI R13, RZ, 0x13, R20 ;  /* 0x00000013ff0d7819 */ /* 0x000fe20000011414 */
[----:B----4-:R-:W-:-:S04]  /*01d0*/  IMAD.WIDE R22, R15, 0x4, R18 ;  /* 0x000000040f167825 */ /* 0x010fc800078e0212 */
[----:B------:R-:W-:Y:S01]  /*01e0*/  IMAD.IADD R4, R10, 0x1, -R5 ;  /* 0x000000010a047824 */ /* 0x000fe200078e0a05 */
[----:B------:R-:W-:Y:S01]  /*01f0*/  LOP3.LUT R19, R20, 0xfff80000, RZ, 0xc0, !PT ;  /* 0xfff8000014137812 */ /* 0x000fe200078ec0ff */
[----:B------:R-:W4:Y:S02]  /*0200*/  @P1 LDG.E.EL R12, desc[UR4][R22.64+-0x100] ;  /* 0xffff0004160c1981 */ /* 0x000f24000c2e1900 */
[----:B------:R-:W-:Y:S01]  /*0210*/  IMAD R4, R13, 0x40000, R4 ;  /* 0x000400000d047824 */ /* 0x000fe200078e0204 */
[C---:B------:R-:W-:Y:S01]  /*0220*/  ISETP.GE.AND P0, PT, R15.reuse, 0x40, PT ;  /* 0x000000400f00780c */ /* 0x040fe20003f06270 */
[----:B------:R-:W4:Y:S02]  /*0230*/  @P1 LDG.E.EL R14, desc[UR4][R22.64+-0x100] ;  /* 0xffff0004160e1981 */ /* 0x000f24000c2e1900 */
[----:B------:R-:W-:-:S05]  /*0240*/  IMAD R4, R15, 0x1000, R4 ;  /* 0x000010000f047824 */ /* 0x000fca00078e0204 */
[----:B-1----:R-:W-:Y:S02]  /*0250*/  IADD3 R3, R4, -0x40000, RZ ;  /* 0xfffc000004037810 */ /* 0x002fe40007ffe0ff */
[----:B------:R-:W-:-:S03]  /*0260*/  CS2R R4, SRZ ;  /* 0x0000000000047805 */ /* 0x000fc6000001ff00 */
[----:B--2---:R-:W-:Y:S02]  /*0270*/  IMAD.WIDE R16, R3, 0x4, R16 ;  /* 0x0000000403107825 */ /* 0x004fe400078e0210 */
[----:B------:R-:W1:Y:S03]  /*0280*/  LDC.64 R2, c[0x0][0x210] ;  /* 0x00008400ff027b82 */ /* 0x000e660000000a00 */
[----:B------:R2:W4:Y:S01]  /*0290*/  @P1 LDG.E.64 R4, desc[UR4][R16.64] ;  /* 0x0000000410041981 */ /* 0x000522000c1e1b00 */
[----:B-----5:R-:W-:-:S04]  /*02a0*/  IMAD.WIDE R8, R15, 0x4, R8 ;  /* 0x000000040f087825 */ /* 0x020fc800078e0208 */
[----:B0-----:R-:W-:Y:S01]  /*02b0*/  IMAD.WIDE R6, R15, 0x4, R6 ;  /* 0x000000040f067825 */ /* 0x001fe200078e0206 */
[----:B--2---:R-:W-:-:S03]  /*02c0*/  HFMA2.MMA R16, -RZ, RZ, 0, 0 ;  /* 0x00000000ff107435 */ /* 0x004fc600000001ff */
[----:B------:R-:W-:Y:S01]  /*02d0*/  IMAD.IADD R20, R10, 0x1, -R19 ;  /* 0x000000010a147824 */ /* 0x000fe200078e0a13 */
[----:B------:R-:W-:Y:S01]  /*02e0*/  CS2R R18, SRZ ;  /* 0x0000000000127805 */ /* 0x000fe2000001ff00 */
[----:B------:R-:W-:Y:S02]  /*02f0*/  IMAD.MOV.U32 R15, RZ, RZ, RZ ;  /* 0x000000ffff0f7224 */ /* 0x000fe400078e00ff */
[----:B------:R-:W-:-:S03]  /*0300*/  IMAD R21, R13, 0x40000, R20 ;  /* 0x000400000d157824 */ /* 0x000fc600078e0214 */
[----:B------:R-:W2:Y:S04]  /*0310*/  @P1 LDG.E.EL R18, desc[UR4][R8.64+-0x100] ;  /* 0xffff000408121981 */ /* 0x000ea8000c2e1900 */
[----:B------:R-:W5:Y:S04]  /*0320*/  @P1 LDG.E.EL R15, desc[UR4][R8.64+-0x100] ;  /* 0xffff0004080f1981 */ /* 0x000f68000c2e1900 */
[----:B------:R-:W2:Y:S04]  /*0330*/  @P1 LDG.E.EL R19, desc[UR4][R6.64+-0x100] ;  /* 0xffff000406131981 */ /* 0x000ea8000c2e1900 */
[----:B------:R0:W2:Y:S01]  /*0340*/  @P1 LDG.E.EL R16, desc[UR4][R6.64+-0x100] ;  /* 0xffff000406101981 */ /* 0x0000a2000c2e1900 */
[----:B-1----:R-:W-:Y:S01]  /*0350*/  IMAD.WIDE R20, R21, 0x4, R2 ;  /* 0x0000000415147825 */ /* 0x002fe200078e0202 */
[----:B------:R-:W-:-:S06]  /*0360*/  CS2R R2, SRZ ;  /* 0x0000000000027805 */ /* 0x000fcc000001ff00 */
[----:B------:R-:W2:Y:S01]  /*0370*/  @!P0 LDG.E.64 R2, desc[UR4][R20.64] ;  /* 0x0000000414028981 */ /* 0x000ea2000c1e1b00 */
[----:B0-----:R-:W-:Y:S01]  /*0380*/  IMAD.MOV.U32 R7, RZ, RZ, 0x3e800000 ;  /* 0x3e800000ff077424 */ /* 0x001fe200078e00ff */
[----:B---3--:R-:W-:Y:S02]  /*0390*/  SEL R0, R0, RZ, P1 ;  /* 0x000000ff00007207 */ /* 0x008fe40000800000 */
[----:B------:R-:W-:-:S03]  /*03a0*/  SEL R11, R11, RZ, P1 ;  /* 0x000000ff0b0b7207 */ /* 0x000fc60000800000 */
[----:B------:R-:W-:Y:S02]  /*03b0*/  FADD R0, R0, 9.9999997473787516356e-06 ;  /* 0x3727c5ac00007421 */ /* 0x000fe40000000000 */
[----:B------:R-:W-:Y:S02]  /*03c0*/  FADD R11, R11, 9.9999997473787516356e-06 ;  /* 0x3727c5ac0b0b7421 */ /* 0x000fe40000000000 */
[----:B------:R-:W0:Y:S08]  /*03d0*/  MUFU.SQRT R13, R0 ;  /* 0x00000000000d7308 */ /* 0x000e300000002000 */
[----:B------:R-:W1:Y:S01]  /*03e0*/  MUFU.SQRT R8, R11 ;  /* 0x0000000b00087308 */ /* 0x000e620000002000 */
[----:B0-----:R-:W-:-:S02]  /*03f0*/  FSETP.GT.AND P2, PT, R13, 8.50705917302346158658e+37, PT ;  /* 0x7e8000000d00780b */ /* 0x001fc40003f44000 */
[----:B------:R-:W-:Y:S02]  /*0400*/  FSETP.GEU.AND P4, PT, R13, 1.175494350822287508e-38, PT ;  /* 0x008000000d00780b */ /* 0x000fe40003f8e000 */
[C---:B-1----:R-:W-:Y:S02]  /*0410*/  FSETP.GT.AND P3, PT, R8.reuse, 8.50705917302346158658e+37, PT ;  /* 0x7e8000000800780b */ /* 0x042fe40003f64000 */
[----:B------:R-:W-:-:S07]  /*0420*/  FSETP.GEU.AND P5, PT, R8, 1.175494350822287508e-38, PT ;  /* 0x008000000800780b */ /* 0x000fce0003fae000 */
[----:B------:R-:W-:-:S04]  /*0430*/  @P2 FMUL R13, R13, 0.25 ;  /* 0x3e8000000d0d2820 */ /* 0x000fc80000400000 */
[----:B------:R-:W-:Y:S01]  /*0440*/  @!P4 FMUL R13, R13, 16777216 ;  /* 0x4b8000000d0dc820 */ /* 0x000fe20000400000 */
[----:B------:R-:W-:-:S04]  /*0450*/  @P3 FMUL R8, R8, 0.25 ;  /* 0x3e80000008083820 */ /* 0x000fc80000400000 */
[----:B------:R-:W-:Y:S01]  /*0460*/  @!P5 FMUL R8, R8, 16777216 ;  /* 0x4b8000000808d820 */ /* 0x000fe20000400000 */
[----:B------:R-:W0:Y:S01]  /*0470*/  MUFU.RCP R13, R13 ;  /* 0x0000000d000d7308 */ /* 0x000e220000001000 */
[----:B------:R-:W-:-:S07]  /*0480*/  FSEL R0, R7, 1, P2 ;  /* 0x3f80000007007808 */ /* 0x000fce0001000000 */
[----:B------:R-:W1:Y:S01]  /*0490*/  MUFU.RCP R8, R8 ;  /* 0x0000000800087308 */ /* 0x000e620000001000 */
[----:B------:R-:W-:Y:S02]  /*04a0*/  FSEL R7, R7, 1, P3 ;  /* 0x3f80000007077808 */ /* 0x000fe40001800000 */
[----:B----4-:R-:W-:Y:S02]  /*04b0*/  SEL R9, R5, RZ, P1 ;  /* 0x000000ff05097207 */ /* 0x010fe40000800000 */
[----:B------:R-:W-:Y:S02]  /*04c0*/  SEL R6, R4, RZ, P1 ;  /* 0x000000ff04067207 */ /* 0x000fe40000800000 */
[----:B------:R-:W3:Y:S01]  /*04d0*/  LDC.64 R4, c[0x0][0x240] ;  /* 0x00009000ff047b82 */ /* 0x000ee20000000a00 */
[----:B------:R-:W-:Y:S01]  /*04e0*/  SEL R11, R12, RZ, P1 ;  /* 0x000000ff0c0b7207 */ /* 0x000fe20000800000 */
[----:B------:R-:W-:Y:S01]  /*04f0*/  @!P4 FMUL R0, R0, 16777216 ;  /* 0x4b8000000000c820 */ /* 0x000fe20000400000 */
[----:B------:R-:W-:Y:S01]  /*0500*/  SEL R14, R14, RZ, P1 ;  /* 0x000000ff0e0e7207 */ /* 0x000fe20000800000 */
[----:B------:R-:W-:-:S02]  /*0510*/  @!P5 FMUL R7, R7, 16777216 ;  /* 0x4b8000000707d820 */ /* 0x000fc40000400000 */
[----:B0-----:R-:W-:Y:S01]  /*0520*/  FMUL R13, R13, R0 ;  /* 0x000000000d0d7220 */ /* 0x001fe20000400000 */
[----:B------:R-:W-:Y:S01]  /*0530*/  FADD R6, R6, -R11 ;  /* 0x8000000b06067221 */ /* 0x000fe20000000000 */
[----:B------:R-:W-:Y:S01]  /*0540*/  FADD R0, R9, -R14 ;  /* 0x8000000e09007221 */ /* 0x000fe20000000000 */
[----:B-1----:R-:W-:Y:S01]  /*0550*/  FMUL R7, R8, R7 ;  /* 0x0000000708077220 */ /* 0x002fe20000400000 */
[----:B-----5:R-:W-:Y:S01]  /*0560*/  SEL R15, R15, RZ, P1 ;  /* 0x000000ff0f0f7207 */ /* 0x020fe20000800000 */
[----:B------:R-:W-:Y:S01]  /*0570*/  FMUL R6, R6, R13 ;  /* 0x0000000d06067220 */ /* 0x000fe20000400000 */
[----:B--2---:R-:W-:Y:S01]  /*0580*/  SEL R18, R18, RZ, P1 ;  /* 0x000000ff12127207 */ /* 0x004fe20000800000 */
[----:B------:R-:W-:Y:S01]  /*0590*/  FMUL R7, R0, R7 ;  /* 0x0000000700077220 */ /* 0x000fe20000400000 */
[----:B------:R-:W-:Y:S02]  /*05a0*/  SEL R19, R19, RZ, P1 ;  /* 0x000000ff13137207 */ /* 0x000fe40000800000 */
[----:B------:R-:W-:-:S03]  /*05b0*/  SEL R16, R16, RZ, P1 ;  /* 0x000000ff10107207 */ /* 0x000fc60000800000 */
[----:B------:R-:W-:Y:S02]  /*05c0*/  FFMA R0, R6, R15, R19 ;  /* 0x0000000f06007223 */ /* 0x000fe40000000013 */
[----:B------:R-:W-:-:S03]  /*05d0*/  FFMA R16, R7, R18, R16 ;  /* 0x0000001207107223 */ /* 0x000fc60000000010 */
[----:B------:R-:W-:Y:S02]  /*05e0*/  FSETP.GEU.AND P1, PT, R0, RZ, PT ;  /* 0x000000ff0000720b */ /* 0x000fe40003f2e000 */
[----:B------:R-:W-:Y:S01]  /*05f0*/  FSETP.GEU.AND P2, PT, R16, RZ, PT ;  /* 0x000000ff1000720b */ /* 0x000fe20003f4e000 */
[----:B---3--:R-:W-:Y:S01]  /*0600*/  IMAD.WIDE R4, R10, 0x4, R4 ;  /* 0x000000040a047825 */ /* 0x008fe200078e0204 */
[----:B------:R-:W-:Y:S02]  /*0610*/  SEL R2, R2, RZ, !P0 ;  /* 0x000000ff02027207 */ /* 0x000fe40004000000 */
[----:B------:R-:W-:Y:S02]  /*0620*/  SEL R3, R3, RZ, !P0 ;  /* 0x000000ff03037207 */ /* 0x000fe40004000000 */
[----:B------:R-:W-:Y:S02]  /*0630*/  @P0 FSEL R2, R0, RZ, P1 ;  /* 0x000000ff00020208 */ /* 0x000fe40000800000 */
[----:B------:R-:W-:-:S05]  /*0640*/  @P0 FSEL R3, R16, RZ, P2 ;  /* 0x000000ff10030208 */ /* 0x000fca0001000000 */
[----:B------:R-:W-:Y:S01]  /*0650*/  STG.E.64 desc[UR4][R4.64], R2 ;  /* 0x0000000204007986 */ /* 0x000fe2000c101b04 */
[----:B------:R-:W-:Y:S05]  /*0660*/  EXIT ;  /* 0x000000000000794d */ /* 0x000fea0003800000 */
.L_x_0:
[----:B------:R-:W-:-:S00]  /*0670*/  BRA `(.L_x_0) ;  /* 0xfffffffc00fc7947 */ /* 0x000fc0000383ffff */
[----:B------:R-:W-:-:S00]  /*0680*/  NOP ;  /* 0x0000000000007918 */ /* 0x000fc00000000000 */
[----:B------:R-:W-:-:S00]  /*0690*/  NOP ;  /* 0x0000000000007918 */ /* 0x000fc00000000000 */
[----:B------:R-:W-:-:S00]  /*06a0*/  NOP ;  /* 0x0000000000007918 */ /* 0x000fc00000000000 */
[----:B------:R-:W-:-:S00]  /*06b0*/  NOP ;  /* 0x0000000000007918 */ /* 0x000fc00000000000 */
[----:B------:R-:W-:-:S00]  /*06c0*/  NOP ;  /* 0x0000000000007918 */ /* 0x000fc00000000000 */
[----:B------:R-:W-:-:S00]  /*06d0*/  NOP ;  /* 0x0000000000007918 */ /* 0x000fc00000000000 */
[----:B------:R-:W-:-:S00]  /*06e0*/  NOP ;  /* 0x0000000000007918 */ /* 0x000fc00000000000 */
[----:B------:R-:W-:-:S00]  /*06f0*/  NOP ;  /* 0x0000000000007918 */ /* 0x000fc00000000000 */
.L_x_1:


//--------------------- .nv.global.init           --------------------------
	.section	.nv.global.init,"aw",@progbits
.nv.global.init:
	.type		_$_str,@object
	.size		_$_str,(_$_str_$_2 - _$_str)
_$_str:
        /*0000*/ 	.byte	0x5f, 0x5f, 0x43, 0x55, 0x44, 0x41, 0x5f, 0x46, 0x54, 0x5a, 0x00
	.type		_$_str_$_2,@object
	.size		_$_str_$_2,(.L_1 - _$_str_$_2)
_$_str_$_2:
        /*000b*/ 	.byte	0x5f, 0x5f, 0x43, 0x55, 0x44, 0x41, 0x5f, 0x50, 0x52, 0x45, 0x43, 0x5f, 0x53, 0x51, 0x52, 0x54
        /*001b*/ 	.byte	0x00
.L_1:


//--------------------- .nv.constant0.triton_poi_fused_cat_38 --------------------------
	.section	.nv.constant0.triton_poi_fused_cat_38,"a",@progbits
	.sectionflags	@""
	.align	4
.nv.constant0.triton_poi_fused_cat_38:
	.zero		588
